//
// Generated by NVIDIA NVVM Compiler
//
// Compiler Build ID: CL-36424714
// Cuda compilation tools, release 13.0, V13.0.88
// Based on NVVM 20.0.0
//

.version 9.0
.target sm_100
.address_size 64

	// .globl	_Z9ReductionPii
.extern .func  (.param .b32 func_retval0) vprintf
(
	.param .b64 vprintf_param_0,
	.param .b64 vprintf_param_1
)
;
// _ZZ9ReductionPiiE5sdata has been demoted
.global .align 1 .b8 $str[12] = {82, 101, 115, 117, 108, 116, 58, 32, 37, 100, 10};

.visible .entry _Z9ReductionPii(
	.param .u64 .ptr .align 1 _Z9ReductionPii_param_0,
	.param .u32 _Z9ReductionPii_param_1
)
{
	.local .align 8 .b8 	__local_depot0[8];
	.reg .b64 	%SP;
	.reg .b64 	%SPL;
	.reg .pred 	%p<17>;
	.reg .b32 	%r<60>;
	.reg .b64 	%rd<13>;
	// demoted variable
	.shared .align 4 .b8 _ZZ9ReductionPiiE5sdata[16384];
	mov.u64 	%SPL, __local_depot0;
	cvta.local.u64 	%SP, %SPL;
	ld.param.u64 	%rd2, [_Z9ReductionPii_param_0];
	ld.param.u32 	%r20, [_Z9ReductionPii_param_1];
	cvta.to.global.u64 	%rd1, %rd2;
	mov.u32 	%r1, %ctaid.x;
	mov.u32 	%r2, %ntid.x;
	mov.u32 	%r3, %tid.x;
	mad.lo.s32 	%r4, %r1, %r2, %r3;
	setp.gt.u32 	%p1, %r4, 4095;
	mov.b32 	%r55, 0;
	@%p1 bra 	$L__BB0_2;
	mul.wide.u32 	%rd3, %r4, 4;
	add.s64 	%rd4, %rd1, %rd3;
	ld.global.u32 	%r55, [%rd4];
$L__BB0_2:
	shl.b32 	%r22, %r3, 2;
	mov.u32 	%r23, _ZZ9ReductionPiiE5sdata;
	add.s32 	%r7, %r23, %r22;
	st.shared.u32 	[%r7], %r55;
	add.s32 	%r8, %r4, 1024;
	setp.gt.u32 	%p2, %r8, 4095;
	@%p2 bra 	$L__BB0_4;
	mul.wide.u32 	%rd5, %r8, 4;
	add.s64 	%rd6, %rd1, %rd5;
	ld.global.u32 	%r25, [%rd6];
	st.shared.u32 	[%r7+4096], %r25;
	bra.uni 	$L__BB0_5;
$L__BB0_4:
	mov.b32 	%r24, 0;
	st.shared.u32 	[%r7+4096], %r24;
$L__BB0_5:
	bar.sync 	0;
	add.s32 	%r9, %r7, %r22;
	setp.gt.s32 	%p3, %r20, 1;
	@%p3 bra 	$L__BB0_12;
	setp.eq.s32 	%p6, %r20, 0;
	@%p6 bra 	$L__BB0_18;
	setp.eq.s32 	%p7, %r20, 1;
	@%p7 bra 	$L__BB0_8;
	bra.uni 	$L__BB0_26;
$L__BB0_8:
	mov.b32 	%r57, 1;
$L__BB0_9:
	bar.sync 	0;
	add.s32 	%r36, %r57, -1;
	and.b32  	%r37, %r36, %r3;
	setp.ne.s32 	%p12, %r37, 0;
	@%p12 bra 	$L__BB0_11;
	shl.b32 	%r38, %r57, 2;
	add.s32 	%r39, %r9, %r38;
	ld.shared.u32 	%r40, [%r39];
	ld.shared.u32 	%r41, [%r9];
	mul.lo.s32 	%r42, %r41, %r40;
	st.shared.u32 	[%r9], %r42;
$L__BB0_11:
	shl.b32 	%r57, %r57, 1;
	setp.gt.u32 	%p13, %r57, %r2;
	@%p13 bra 	$L__BB0_26;
	bra.uni 	$L__BB0_9;
$L__BB0_12:
	setp.eq.s32 	%p4, %r20, 2;
	@%p4 bra 	$L__BB0_22;
	setp.eq.s32 	%p5, %r20, 3;
	@%p5 bra 	$L__BB0_14;
	bra.uni 	$L__BB0_26;
$L__BB0_14:
	mov.b32 	%r59, 1;
$L__BB0_15:
	bar.sync 	0;
	ld.shared.u32 	%r28, [%r9];
	shl.b32 	%r29, %r59, 2;
	add.s32 	%r30, %r9, %r29;
	ld.shared.u32 	%r18, [%r30];
	setp.le.s32 	%p8, %r28, %r18;
	@%p8 bra 	$L__BB0_17;
	st.shared.u32 	[%r9], %r18;
$L__BB0_17:
	shl.b32 	%r59, %r59, 1;
	setp.le.u32 	%p9, %r59, %r2;
	@%p9 bra 	$L__BB0_15;
	bra.uni 	$L__BB0_26;
$L__BB0_18:
	mov.b32 	%r56, 1;
$L__BB0_19:
	bar.sync 	0;
	add.s32 	%r44, %r56, -1;
	and.b32  	%r45, %r44, %r3;
	setp.ne.s32 	%p14, %r45, 0;
	@%p14 bra 	$L__BB0_21;
	shl.b32 	%r46, %r56, 2;
	add.s32 	%r47, %r9, %r46;
	ld.shared.u32 	%r48, [%r47];
	ld.shared.u32 	%r49, [%r9];
	add.s32 	%r50, %r49, %r48;
	st.shared.u32 	[%r9], %r50;
$L__BB0_21:
	shl.b32 	%r56, %r56, 1;
	setp.gt.u32 	%p15, %r56, %r2;
	@%p15 bra 	$L__BB0_26;
	bra.uni 	$L__BB0_19;
$L__BB0_22:
	mov.b32 	%r58, 1;
$L__BB0_23:
	bar.sync 	0;
	ld.shared.u32 	%r32, [%r9];
	shl.b32 	%r33, %r58, 2;
	add.s32 	%r34, %r9, %r33;
	ld.shared.u32 	%r15, [%r34];
	setp.ge.s32 	%p10, %r32, %r15;
	@%p10 bra 	$L__BB0_25;
	st.shared.u32 	[%r9], %r15;
$L__BB0_25:
	shl.b32 	%r58, %r58, 1;
	setp.le.u32 	%p11, %r58, %r2;
	@%p11 bra 	$L__BB0_23;
$L__BB0_26:
	setp.ne.s32 	%p16, %r3, 0;
	@%p16 bra 	$L__BB0_28;
	ld.shared.u32 	%r51, [_ZZ9ReductionPiiE5sdata];
	mul.wide.u32 	%rd7, %r1, 4;
	add.s64 	%rd8, %rd1, %rd7;
	st.global.u32 	[%rd8], %r51;
	ld.global.u32 	%r52, [%rd1];
	add.u64 	%rd9, %SP, 0;
	add.u64 	%rd10, %SPL, 0;
	st.local.u32 	[%rd10], %r52;
	mov.u64 	%rd11, $str;
	cvta.global.u64 	%rd12, %rd11;
	{ // callseq 0, 0
	.param .b64 param0;
	st.param.b64 	[param0], %rd12;
	.param .b64 param1;
	st.param.b64 	[param1], %rd9;
	.param .b32 retval0;
	call.uni (retval0), 
	vprintf, 
	(
	param0, 
	param1
	);
	ld.param.b32 	%r53, [retval0];
	} // callseq 0
$L__BB0_28:
	ret;

}


// ===== COMPILED SASS (sm_100) =====

	.target	sm_100

	.elftype	@"ET_EXEC"


//--------------------- .note.nv.tkinfo           --------------------------
	.section	.note.nv.tkinfo,"",@"SHT_NOTE"
	.sectionflags	@"SHF_NOTE_NV_TKINFO"
	.tkinfo
        /*0018*/ 	.word	0x00000002
        /*0030*/ 	.string	""
        /*0030*/ 	.string	"ptxas"
        /*0030*/ 	.string	"Cuda compilation tools, release 13.0, V13.0.88"
        /*0030*/ 	.string	"Build cuda_13.0.r13.0/compiler.36424714_0"
        /*0030*/ 	.string	"-arch sm_100 -m 64 "



//--------------------- .note.nv.cuinfo           --------------------------
	.section	.note.nv.cuinfo,"",@"SHT_NOTE"
	.sectionflags	@"SHF_NOTE_NV_CUINFO"
        /*0018*/ 	.short	0x0002
        /*001a*/ 	.short	0x0064
        /*001c*/ 	.short	0x0082
	.zero		2


//--------------------- .nv.info                  --------------------------
	.section	.nv.info,"",@"SHT_CUDA_INFO"
	.align	4


	//----- nvinfo : EIATTR_REGCOUNT
	.align		4
        /*0000*/ 	.byte	0x04, 0x2f
        /*0002*/ 	.short	(.L_2 - .L_1)
	.align		4
.L_1:
        /*0004*/ 	.word	index@(_Z9ReductionPii)
        /*0008*/ 	.word	0x00000018


	//----- nvinfo : EIATTR_FRAME_SIZE
	.align		4
.L_2:
        /*000c*/ 	.byte	0x04, 0x11
        /*000e*/ 	.short	(.L_4 - .L_3)
	.align		4
.L_3:
        /*0010*/ 	.word	index@(_Z9ReductionPii)
        /*0014*/ 	.word	0x00000008


	//----- nvinfo : EIATTR_MIN_STACK_SIZE
	.align		4
.L_4:
        /*0018*/ 	.byte	0x04, 0x12
        /*001a*/ 	.short	(.L_6 - .L_5)
	.align		4
.L_5:
        /*001c*/ 	.word	index@(_Z9ReductionPii)
        /*0020*/ 	.word	0x00000008
.L_6:


//--------------------- .nv.compat                --------------------------
	.section	.nv.compat,"",@"SHT_CUDA_COMPAT_INFO"
	.align	4
        /*0000*/ 	.byte	0x02, 0x09, 0x00, 0x00, 0x02, 0x02, 0x01, 0x00, 0x02, 0x05, 0x05, 0x00, 0x03, 0x07, 0x01, 0x01
        /*0010*/ 	.byte	0x02, 0x03, 0x00, 0x00, 0x02, 0x06, 0x01, 0x00, 0x04, 0x0b, 0x08, 0x00, 0x09, 0x00, 0x00, 0x00
        /*0020*/ 	.byte	0x00, 0x00, 0x00, 0x00


//--------------------- .nv.info._Z9ReductionPii  --------------------------
	.section	.nv.info._Z9ReductionPii,"",@"SHT_CUDA_INFO"
	.sectionflags	@""
	.align	4


	//----- nvinfo : EIATTR_CUDA_API_VERSION
	.align		4
        /*0000*/ 	.byte	0x04, 0x37
        /*0002*/ 	.short	(.L_8 - .L_7)
.L_7:
        /*0004*/ 	.word	0x00000082


	//----- nvinfo : EIATTR_KPARAM_INFO
	.align		4
.L_8:
        /*0008*/ 	.byte	0x04, 0x17
        /*000a*/ 	.short	(.L_10 - .L_9)
.L_9:
        /*000c*/ 	.word	0x00000000
        /*0010*/ 	.short	0x0001
        /*0012*/ 	.short	0x0008
        /*0014*/ 	.byte	0x00, 0xf0, 0x11, 0x00


	//----- nvinfo : EIATTR_KPARAM_INFO
	.align		4
.L_10:
        /*0018*/ 	.byte	0x04, 0x17
        /*001a*/ 	.short	(.L_12 - .L_11)
.L_11:
        /*001c*/ 	.word	0x00000000
        /*0020*/ 	.short	0x0000
        /*0022*/ 	.short	0x0000
        /*0024*/ 	.byte	0x00, 0xf5, 0x21, 0x00


	//----- nvinfo : EIATTR_SPARSE_MMA_MASK
	.align		4
.L_12:
        /*0028*/ 	.byte	0x03, 0x50
        /*002a*/ 	.short	0x0000


	//----- nvinfo : EIATTR_MAXREG_COUNT
	.align		4
        /*002c*/ 	.byte	0x03, 0x1b
        /*002e*/ 	.short	0x00ff


	//----- nvinfo : EIATTR_NUM_BARRIERS
	.align		4
        /*0030*/ 	.byte	0x02, 0x4c
        /*0032*/ 	.byte	0x01
	.zero		1


	//----- nvinfo : EIATTR_EXTERNS
	.align		4
        /*0034*/ 	.byte	0x04, 0x0f
        /*0036*/ 	.short	(.L_14 - .L_13)


	//   ....[0]....
	.align		4
.L_13:
        /*0038*/ 	.word	index@(vprintf)


	//----- nvinfo : EIATTR_MERCURY_ISA_VERSION
	.align		4
.L_14:
        /*003c*/ 	.byte	0x03, 0x5f
        /*003e*/ 	.short	0x0101


	//----- nvinfo : EIATTR_VRC_CTA_INIT_COUNT
	.align		4
        /*0040*/ 	.byte	0x02, 0x4a
	.zero		1
	.zero		1


	//----- nvinfo : EIATTR_SYSCALL_OFFSETS
	.align		4
        /*0044*/ 	.byte	0x04, 0x46
        /*0046*/ 	.short	(.L_16 - .L_15)


	//   ....[0]....
.L_15:
        /*0048*/ 	.word	0x000006d0


	//----- nvinfo : EIATTR_EXIT_INSTR_OFFSETS
	.align		4
.L_16:
        /*004c*/ 	.byte	0x04, 0x1c
        /*004e*/ 	.short	(.L_18 - .L_17)


	//   ....[0]....
.L_17:
        /*0050*/ 	.word	0x000005c0


	//   ....[1]....
        /*0054*/ 	.word	0x000006e0


	//----- nvinfo : EIATTR_INDIRECT_BRANCH_TARGETS
	.align		4
.L_18:
        /*0058*/ 	.byte	0x04, 0x34
        /*005a*/ 	.short	(.L_20 - .L_19)


	//   ....[0]....
.L_19:
        /*005c*/ 	.word	.L_x_8@srel
        /*0060*/ 	.short	0x0
        /*0062*/ 	.short	0x0
        /*0064*/ 	.word	0x3
        /*0068*/ 	.word	.L_x_9@srel
        /*006c*/ 	.word	.L_x_10@srel
        /*0070*/ 	.word	.L_x_1@srel


	//   ....[1]....
        /*0074*/ 	.word	.L_x_12@srel
        /*0078*/ 	.short	0x0
        /*007a*/ 	.short	0x0
        /*007c*/ 	.word	0x3
        /*0080*/ 	.word	.L_x_13@srel
        /*0084*/ 	.word	.L_x_14@srel
        /*0088*/ 	.word	.L_x_1@srel


	//----- nvinfo : EIATTR_CRS_STACK_SIZE
	.align		4
.L_20:
        /*008c*/ 	.byte	0x04, 0x1e
        /*008e*/ 	.short	(.L_22 - .L_21)
.L_21:
        /*0090*/ 	.word	0x00000000


	//----- nvinfo : EIATTR_CBANK_PARAM_SIZE
	.align		4
.L_22:
        /*0094*/ 	.byte	0x03, 0x19
        /*0096*/ 	.short	0x000c


	//----- nvinfo : EIATTR_PARAM_CBANK
	.align		4
        /*0098*/ 	.byte	0x04, 0x0a
        /*009a*/ 	.short	(.L_24 - .L_23)
	.align		4
.L_23:
        /*009c*/ 	.word	index@(.nv.constant0._Z9ReductionPii)
        /*00a0*/ 	.short	0x0380
        /*00a2*/ 	.short	0x000c


	//----- nvinfo : EIATTR_SW_WAR
	.align		4
.L_24:
        /*00a4*/ 	.byte	0x04, 0x36
        /*00a6*/ 	.short	(.L_26 - .L_25)
.L_25:
        /*00a8*/ 	.word	0x00000008
.L_26:


//--------------------- .nv.callgraph             --------------------------
	.section	.nv.callgraph,"",@"SHT_CUDA_CALLGRAPH"
	.align	4
	.sectionentsize	8
	.align		4
        /*0000*/ 	.word	0x00000000
	.align		4
        /*0004*/ 	.word	0xffffffff
	.align		4
        /*0008*/ 	.word	index@(_Z9ReductionPii)
	.align		4
        /*000c*/ 	.word	index@(vprintf)
	.align		4
        /*0010*/ 	.word	0x00000000
	.align		4
        /*0014*/ 	.word	0xfffffffe
	.align		4
        /*0018*/ 	.word	0x00000000
	.align		4
        /*001c*/ 	.word	0xfffffffd
	.align		4
        /*0020*/ 	.word	0x00000000
	.align		4
        /*0024*/ 	.word	0xfffffffc


//--------------------- .nv.constant4             --------------------------
	.section	.nv.constant4,"a",@progbits
	.align	8
	.align		8
.nv.constant4:
        /*0000*/ 	.dword	vprintf
	.align		8
        /*0008*/ 	.dword	$str


//--------------------- .nv.constant2._Z9ReductionPii --------------------------
	.section	.nv.constant2._Z9ReductionPii,"a",@progbits
	.sectionflags	@""
	.align	4
.nv.constant2._Z9ReductionPii:
        /*0000*/ 	.byte	0x30, 0x03, 0x00, 0x00, 0x60, 0x02, 0x00, 0x00, 0xb0, 0x05, 0x00, 0x00, 0x10, 0x05, 0x00, 0x00
        /*0010*/ 	.byte	0x60, 0x04, 0x00, 0x00, 0xb0, 0x05, 0x00, 0x00


//--------------------- .text._Z9ReductionPii     --------------------------
	.section	.text._Z9ReductionPii,"ax",@progbits
	.align	128
        .global         _Z9ReductionPii
        .type           _Z9ReductionPii,@function
        .size           _Z9ReductionPii,(.L_x_16 - _Z9ReductionPii)
        .other          _Z9ReductionPii,@"STO_CUDA_ENTRY STV_DEFAULT"
_Z9ReductionPii:
.text._Z9ReductionPii:
[----:B------:R-:W0:Y:S01]  /*0000*/  LDC R1, c[0x0][0x37c] ;  /* 0x0000df00ff017b82 */ /* 0x000e220000000800 */
[----:B------:R-:W1:Y:S01]  /*0010*/  S2R R2, SR_CTAID.X ;  /* 0x0000000000027919 */ /* 0x000e620000002500 */
[----:B------:R-:W2:Y:S01]  /*0020*/  LDCU UR8, c[0x0][0x2fc] ;  /* 0x00005f80ff0877ac */ /* 0x000ea20008000800 */
[----:B------:R-:W-:Y:S01]  /*0030*/  IMAD.MOV.U32 R8, RZ, RZ, RZ ;  /* 0x000000ffff087224 */ /* 0x000fe200078e00ff */
[----:B------:R-:W1:Y:S01]  /*0040*/  S2R R3, SR_TID.X ;  /* 0x0000000000037919 */ /* 0x000e620000002100 */
[----:B------:R-:W1:Y:S01]  /*0050*/  LDCU UR9, c[0x0][0x360] ;  /* 0x00006c00ff0977ac */ /* 0x000e620008000800 */
[----:B0-----:R-:W-:Y:S01]  /*0060*/  VIADD R1, R1, 0xfffffff8 ;  /* 0xfffffff801017836 */ /* 0x001fe20000000000 */
[----:B------:R-:W0:Y:S01]  /*0070*/  LDCU.64 UR6, c[0x0][0x358] ;  /* 0x00006b00ff0677ac */ /* 0x000e220008000a00 */
[----:B-1----:R-:W-:-:S04]  /*0080*/  IMAD R9, R2, UR9, R3 ;  /* 0x0000000902097c24 */ /* 0x002fc8000f8e0203 */
[C---:B------:R-:W-:Y:S01]  /*0090*/  VIADD R11, R9.reuse, 0x400 ;  /* 0x00000400090b7836 */ /* 0x040fe20000000000 */
[----:B------:R-:W-:-:S04]  /*00a0*/  ISETP.GT.U32.AND P0, PT, R9, 0xfff, PT ;  /* 0x00000fff0900780c */ /* 0x000fc80003f04070 */
[----:B------:R-:W-:-:S09]  /*00b0*/  ISETP.GT.U32.AND P1, PT, R11, 0xfff, PT ;  /* 0x00000fff0b00780c */ /* 0x000fd20003f24070 */
[----:B------:R-:W1:Y:S08]  /*00c0*/  @!P0 LDC.64 R4, c[0x0][0x380] ;  /* 0x0000e000ff048b82 */ /* 0x000e700000000a00 */
[----:B------:R-:W3:Y:S01]  /*00d0*/  @!P1 LDC.64 R6, c[0x0][0x380] ;  /* 0x0000e000ff069b82 */ /* 0x000ee20000000a00 */
[----:B-1----:R-:W-:-:S05]  /*00e0*/  @!P0 IMAD.WIDE.U32 R4, R9, 0x4, R4 ;  /* 0x0000000409048825 */ /* 0x002fca00078e0004 */
[----:B0-----:R-:W4:Y:S01]  /*00f0*/  @!P0 LDG.E R8, desc[UR6][R4.64] ;  /* 0x0000000604088981 */ /* 0x001f22000c1e1900 */
[----:B---3--:R-:W-:Y:S01]  /*0100*/  @!P1 IMAD.WIDE.U32 R6, R11, 0x4, R6 ;  /* 0x000000040b069825 */ /* 0x008fe200078e0006 */
[----:B------:R-:W0:Y:S04]  /*0110*/  S2UR UR5, SR_CgaCtaId ;  /* 0x00000000000579c3 */ /* 0x000e280000008800 */
[----:B------:R-:W3:Y:S04]  /*0120*/  @!P1 LDG.E R10, desc[UR6][R6.64] ;  /* 0x00000006060a9981 */ /* 0x000ee8000c1e1900 */
[----:B------:R-:W1:Y:S01]  /*0130*/  LDC R11, c[0x0][0x388] ;  /* 0x0000e200ff0b7b82 */ /* 0x000e620000000800 */
[----:B------:R-:W-:-:S02]  /*0140*/  UMOV UR4, 0x400 ;  /* 0x0000040000047882 */ /* 0x000fc40000000000 */
[----:B0-----:R-:W-:Y:S01]  /*0150*/  ULEA UR4, UR5, UR4, 0x18 ;  /* 0x0000000405047291 */ /* 0x001fe2000f8ec0ff */
[----:B------:R-:W0:Y:S05]  /*0160*/  LDCU UR5, c[0x0][0x2f8] ;  /* 0x00005f00ff0577ac */ /* 0x000e2a0008000800 */
[----:B------:R-:W-:Y:S02]  /*0170*/  LEA R9, R3, UR4, 0x2 ;  /* 0x0000000403097c11 */ /* 0x000fe4000f8e10ff */
[----:B-1----:R-:W-:Y:S02]  /*0180*/  ISETP.GT.AND P0, PT, R11, 0x1, PT ;  /* 0x000000010b00780c */ /* 0x002fe40003f04270 */
[----:B------:R-:W-:Y:S01]  /*0190*/  LEA R0, R3, R9, 0x2 ;  /* 0x0000000903007211 */ /* 0x000fe200078e10ff */
[----:B----4-:R1:W-:Y:S04]  /*01a0*/  STS [R9], R8 ;  /* 0x0000000809007388 */ /* 0x0103e80000000800 */
[----:B---3--:R1:W-:Y:S04]  /*01b0*/  @!P1 STS [R9+0x1000], R10 ;  /* 0x0010000a09009388 */ /* 0x0083e80000000800 */
[----:B------:R1:W-:Y:S01]  /*01c0*/  @P1 STS [R9+0x1000], RZ ;  /* 0x001000ff09001388 */ /* 0x0003e20000000800 */
[----:B------:R-:W-:Y:S01]  /*01d0*/  BAR.SYNC.DEFER_BLOCKING 0x0 ;  /* 0x0000000000007b1d */ /* 0x000fe20000010000 */
[----:B0-----:R-:W-:-:S05]  /*01e0*/  IADD3 R6, P1, PT, R1, UR5, RZ ;  /* 0x0000000501067c10 */ /* 0x001fca000ff3e0ff */
[----:B--2---:R-:W-:Y:S01]  /*01f0*/  IMAD.X R7, RZ, RZ, UR8, P1 ;  /* 0x00000008ff077e24 */ /* 0x004fe200088e06ff */
[----:B-1----:R-:W-:Y:S07]  /*0200*/  @P0 BRA `(.L_x_0) ;  /* 0x00000000007c0947 */ /* 0x002fee0003800000 */
[----:B------:R-:W-:-:S05]  /*0210*/  VIMNMX.U32 R4, PT, PT, R11, 0x2, PT ;  /* 0x000000020b047848 */ /* 0x000fca0003fe0000 */
[----:B------:R-:W-:-:S04]  /*0220*/  IMAD.SHL.U32 R8, R4, 0x4, RZ ;  /* 0x0000000404087824 */ /* 0x000fc800078e00ff */
[----:B------:R-:W0:Y:S02]  /*0230*/  LDC R4, c[0x2][R8] ;  /* 0x0080000008047b82 */ /* 0x000e240000000800 */
[----:B0-----:R-:W-:-:S04]  /*0240*/  SHF.R.S32.HI R5, RZ, 0x1f, R4 ;  /* 0x0000001fff057819 */ /* 0x001fc80000011404 */
.L_x_8:
[----:B------:R-:W-:Y:S05]  /*0250*/  BRX R4 -0x260                                 (*"BRANCH_TARGETS .L_x_9,.L_x_10,.L_x_1"*) ;  /* 0xfffffffc04687949 */ /* 0x000fea000383ffff */
.L_x_10:
[----:B------:R-:W-:-:S07]  /*0260*/  IMAD.MOV.U32 R5, RZ, RZ, 0x1 ;  /* 0x00000001ff057424 */ /* 0x000fce00078e00ff */
.L_x_2:
[----:B------:R-:W-:Y:S01]  /*0270*/  VIADD R4, R5, 0xffffffff ;  /* 0xffffffff05047836 */ /* 0x000fe20000000000 */
[----:B------:R-:W-:Y:S04]  /*0280*/  BAR.SYNC.DEFER_BLOCKING 0x0 ;  /* 0x0000000000007b1d */ /* 0x000fe80000010000 */
[----:B------:R-:W-:-:S13]  /*0290*/  LOP3.LUT P0, RZ, R4, R3, RZ, 0xc0, !PT ;  /* 0x0000000304ff7212 */ /* 0x000fda000780c0ff */
[C---:B------:R-:W-:Y:S01]  /*02a0*/  @!P0 LEA R4, R5.reuse, R0, 0x2 ;  /* 0x0000000005048211 */ /* 0x040fe200078e10ff */
[----:B------:R-:W-:Y:S01]  /*02b0*/  IMAD.SHL.U32 R5, R5, 0x2, RZ ;  /* 0x0000000205057824 */ /* 0x000fe200078e00ff */
[----:B------:R-:W-:Y:S04]  /*02c0*/  @!P0 LDS R9, [R0] ;  /* 0x0000000000098984 */ /* 0x000fe80000000800 */
[----:B------:R-:W0:Y:S02]  /*02d0*/  @!P0 LDS R4, [R4] ;  /* 0x0000000004048984 */ /* 0x000e240000000800 */
[----:B0-----:R-:W-:-:S05]  /*02e0*/  @!P0 IMAD R9, R4, R9, RZ ;  /* 0x0000000904098224 */ /* 0x001fca00078e02ff */
[----:B------:R0:W-:Y:S01]  /*02f0*/  @!P0 STS [R0], R9 ;  /* 0x0000000900008388 */ /* 0x0001e20000000800 */
[----:B------:R-:W-:-:S13]  /*0300*/  ISETP.GT.U32.AND P0, PT, R5, UR9, PT ;  /* 0x0000000905007c0c */ /* 0x000fda000bf04070 */
[----:B0-----:R-:W-:Y:S05]  /*0310*/  @P0 BRA `(.L_x_1) ;  /* 0x0000000000a40947 */ /* 0x001fea0003800000 */
[----:B------:R-:W-:Y:S05]  /*0320*/  BRA `(.L_x_2) ;  /* 0xfffffffc00d07947 */ /* 0x000fea000383ffff */
.L_x_9:
[----:B------:R-:W-:-:S07]  /*0330*/  IMAD.MOV.U32 R5, RZ, RZ, 0x1 ;  /* 0x00000001ff057424 */ /* 0x000fce00078e00ff */
.L_x_3:
[----:B------:R-:W-:Y:S01]  /*0340*/  VIADD R4, R5, 0xffffffff ;  /* 0xffffffff05047836 */ /* 0x000fe20000000000 */
[----:B------:R-:W-:Y:S04]  /*0350*/  BAR.SYNC.DEFER_BLOCKING 0x0 ;  /* 0x0000000000007b1d */ /* 0x000fe80000010000 */
[----:B------:R-:W-:-:S13]  /*0360*/  LOP3.LUT P0, RZ, R4, R3, RZ, 0xc0, !PT ;  /* 0x0000000304ff7212 */ /* 0x000fda000780c0ff */
[C---:B------:R-:W-:Y:S01]  /*0370*/  @!P0 LEA R4, R5.reuse, R0, 0x2 ;  /* 0x0000000005048211 */ /* 0x040fe200078e10ff */
[----:B------:R-:W-:Y:S01]  /*0380*/  IMAD.SHL.U32 R5, R5, 0x2, RZ ;  /* 0x0000000205057824 */ /* 0x000fe200078e00ff */
[----:B------:R-:W-:Y:S04]  /*0390*/  @!P0 LDS R9, [R0] ;  /* 0x0000000000098984 */ /* 0x000fe80000000800 */
[----:B------:R-:W0:Y:S02]  /*03a0*/  @!P0 LDS R4, [R4] ;  /* 0x0000000004048984 */ /* 0x000e240000000800 */
[----:B0-----:R-:W-:-:S05]  /*03b0*/  @!P0 IMAD.IADD R9, R4, 0x1, R9 ;  /* 0x0000000104098824 */ /* 0x001fca00078e0209 */
[----:B------:R0:W-:Y:S01]  /*03c0*/  @!P0 STS [R0], R9 ;  /* 0x0000000900008388 */ /* 0x0001e20000000800 */
[----:B------:R-:W-:-:S13]  /*03d0*/  ISETP.GT.U32.AND P0, PT, R5, UR9, PT ;  /* 0x0000000905007c0c */ /* 0x000fda000bf04070 */
[----:B0-----:R-:W-:Y:S05]  /*03e0*/  @P0 BRA `(.L_x_1) ;  /* 0x0000000000700947 */ /* 0x001fea0003800000 */
[----:B------:R-:W-:Y:S05]  /*03f0*/  BRA `(.L_x_3) ;  /* 0xfffffffc00d07947 */ /* 0x000fea000383ffff */
.L_x_0:
[----:B------:R-:W-:-:S05]  /*0400*/  IMAD.MOV.U32 R4, RZ, RZ, -0x2 ;  /* 0xfffffffeff047424 */ /* 0x000fca00078e00ff */
[----:B------:R-:W-:-:S04]  /*0410*/  VIADDMNMX.U32 R4, R11, R4, 0x2, PT ;  /* 0x000000020b047446 */ /* 0x000fc80003800004 */
[----:B------:R-:W-:-:S04]  /*0420*/  SHF.L.U32 R8, R4, 0x2, RZ ;  /* 0x0000000204087819 */ /* 0x000fc800000006ff */
[----:B------:R-:W0:Y:S02]  /*0430*/  LDC R4, c[0x2][R8+0xc] ;  /* 0x0080030008047b82 */ /* 0x000e240000000800 */
[----:B0-----:R-:W-:-:S04]  /*0440*/  SHF.R.S32.HI R5, RZ, 0x1f, R4 ;  /* 0x0000001fff057819 */ /* 0x001fc80000011404 */
.L_x_12:
[----:B------:R-:W-:Y:S05]  /*0450*/  BRX R4 -0x460                                 (*"BRANCH_TARGETS .L_x_13,.L_x_14,.L_x_1"*) ;  /* 0xfffffff804e87949 */ /* 0x000fea000383ffff */
.L_x_14:
[----:B------:R-:W-:-:S07]  /*0460*/  IMAD.MOV.U32 R5, RZ, RZ, 0x1 ;  /* 0x00000001ff057424 */ /* 0x000fce00078e00ff */
.L_x_4:
[----:B------:R-:W-:Y:S01]  /*0470*/  BAR.SYNC.DEFER_BLOCKING 0x0 ;  /* 0x0000000000007b1d */ /* 0x000fe20000010000 */
[C---:B------:R-:W-:Y:S02]  /*0480*/  IMAD R8, R5.reuse, 0x4, R0 ;  /* 0x0000000405087824 */ /* 0x040fe400078e0200 */
[----:B------:R-:W-:-:S03]  /*0490*/  IMAD.SHL.U32 R5, R5, 0x2, RZ ;  /* 0x0000000205057824 */ /* 0x000fc600078e00ff */
[----:B------:R-:W-:Y:S04]  /*04a0*/  LDS R9, [R8] ;  /* 0x0000000008097984 */ /* 0x000fe80000000800 */
[----:B------:R-:W0:Y:S02]  /*04b0*/  LDS R4, [R0] ;  /* 0x0000000000047984 */ /* 0x000e240000000800 */
[----:B0-----:R-:W-:-:S13]  /*04c0*/  ISETP.GT.AND P0, PT, R4, R9, PT ;  /* 0x000000090400720c */ /* 0x001fda0003f04270 */
[----:B------:R0:W-:Y:S01]  /*04d0*/  @P0 STS [R0], R9 ;  /* 0x0000000900000388 */ /* 0x0001e20000000800 */
[----:B------:R-:W-:-:S13]  /*04e0*/  ISETP.GT.U32.AND P0, PT, R5, UR9, PT ;  /* 0x0000000905007c0c */ /* 0x000fda000bf04070 */
[----:B0-----:R-:W-:Y:S05]  /*04f0*/  @!P0 BRA `(.L_x_4) ;  /* 0xfffffffc00dc8947 */ /* 0x001fea000383ffff */
[----:B------:R-:W-:Y:S05]  /*0500*/  BRA `(.L_x_1) ;  /* 0x0000000000287947 */ /* 0x000fea0003800000 */
.L_x_13:
[----:B------:R-:W-:-:S07]  /*0510*/  HFMA2 R5, -RZ, RZ, 0, 5.9604644775390625e-08 ;  /* 0x00000001ff057431 */ /* 0x000fce00000001ff */
.L_x_5:
[----:B------:R-:W-:Y:S01]  /*0520*/  BAR.SYNC.DEFER_BLOCKING 0x0 ;  /* 0x0000000000007b1d */ /* 0x000fe20000010000 */
[C---:B------:R-:W-:Y:S02]  /*0530*/  IMAD R8, R5.reuse, 0x4, R0 ;  /* 0x0000000405087824 */ /* 0x040fe400078e0200 */
[----:B------:R-:W-:-:S03]  /*0540*/  IMAD.SHL.U32 R5, R5, 0x2, RZ ;  /* 0x0000000205057824 */ /* 0x000fc600078e00ff */
[----:B------:R-:W-:Y:S04]  /*0550*/  LDS R9, [R8] ;  /* 0x0000000008097984 */ /* 0x000fe80000000800 */
[----:B------:R-:W0:Y:S02]  /*0560*/  LDS R4, [R0] ;  /* 0x0000000000047984 */ /* 0x000e240000000800 */
[----:B0-----:R-:W-:-:S13]  /*0570*/  ISETP.GE.AND P0, PT, R4, R9, PT ;  /* 0x000000090400720c */ /* 0x001fda0003f06270 */
[----:B------:R0:W-:Y:S01]  /*0580*/  @!P0 STS [R0], R9 ;  /* 0x0000000900008388 */ /* 0x0001e20000000800 */
[----:B------:R-:W-:-:S13]  /*0590*/  ISETP.GT.U32.AND P0, PT, R5, UR9, PT ;  /* 0x0000000905007c0c */ /* 0x000fda000bf04070 */
[----:B0-----:R-:W-:Y:S05]  /*05a0*/  @!P0 BRA `(.L_x_5) ;  /* 0xfffffffc00dc8947 */ /* 0x001fea000383ffff */
.L_x_1:
[----:B------:R-:W-:-:S13]  /*05b0*/  ISETP.NE.AND P0, PT, R3, RZ, PT ;  /* 0x000000ff0300720c */ /* 0x000fda0003f05270 */
[----:B------:R-:W-:Y:S05]  /*05c0*/  @P0 EXIT ;  /* 0x000000000000094d */ /* 0x000fea0003800000 */
[----:B------:R-:W0:Y:S01]  /*05d0*/  S2UR UR5, SR_CgaCtaId ;  /* 0x00000000000579c3 */ /* 0x000e220000008800 */
[----:B------:R-:W-:-:S07]  /*05e0*/  UMOV UR4, 0x400 ;  /* 0x0000040000047882 */ /* 0x000fce0000000000 */
[----:B------:R-:W1:Y:S08]  /*05f0*/  LDC.64 R4, c[0x0][0x380] ;  /* 0x0000e000ff047b82 */ /* 0x000e700000000a00 */
[----:B------:R-:W2:Y:S01]  /*0600*/  LDC.64 R8, c[0x0][0x380] ;  /* 0x0000e000ff087b82 */ /* 0x000ea20000000a00 */
[----:B0-----:R-:W-:Y:S01]  /*0610*/  ULEA UR4, UR5, UR4, 0x18 ;  /* 0x0000000405047291 */ /* 0x001fe2000f8ec0ff */
[----:B-1----:R-:W-:-:S08]  /*0620*/  IMAD.WIDE.U32 R2, R2, 0x4, R4 ;  /* 0x0000000402027825 */ /* 0x002fd000078e0004 */
[----:B------:R-:W0:Y:S01]  /*0630*/  LDS R0, [UR4] ;  /* 0x00000004ff007984 */ /* 0x000e220008000800 */
[----:B------:R-:W-:Y:S01]  /*0640*/  MOV R10, 0x0 ;  /* 0x00000000000a7802 */ /* 0x000fe20000000f00 */
[----:B------:R-:W1:Y:S02]  /*0650*/  LDCU.64 UR4, c[0x4][0x8] ;  /* 0x01000100ff0477ac */ /* 0x000e640008000a00 */
[----:B0-----:R0:W-:Y:S04]  /*0660*/  STG.E desc[UR6][R2.64], R0 ;  /* 0x0000000002007986 */ /* 0x0011e8000c101906 */
[----:B--2---:R-:W2:Y:S01]  /*0670*/  LDG.E R8, desc[UR6][R8.64] ;  /* 0x0000000608087981 */ /* 0x004ea2000c1e1900 */
[----:B------:R-:W3:Y:S01]  /*0680*/  LDC.64 R10, c[0x4][R10] ;  /* 0x010000000a0a7b82 */ /* 0x000ee20000000a00 */
[----:B-1----:R-:W-:Y:S01]  /*0690*/  MOV R4, UR4 ;  /* 0x0000000400047c02 */ /* 0x002fe20008000f00 */
[----:B------:R-:W-:Y:S01]  /*06a0*/  IMAD.U32 R5, RZ, RZ, UR5 ;  /* 0x00000005ff057e24 */ /* 0x000fe2000f8e00ff */
[----:B--23--:R0:W-:Y:S06]  /*06b0*/  STL [R1], R8 ;  /* 0x0000000801007387 */ /* 0x00c1ec0000100800 */
[----:B------:R-:W-:-:S07]  /*06c0*/  LEPC R20, `(.L_x_6) ;  /* 0x000000001014794e */ /* 0x000fce0000000000 */
[----:B0-----:R-:W-:Y:S05]  /*06d0*/  CALL.ABS.NOINC R10 ;  /* 0x000000000a007343 */ /* 0x001fea0003c00000 */
.L_x_6:
[----:B------:R-:W-:Y:S05]  /*06e0*/  EXIT ;  /* 0x000000000000794d */ /* 0x000fea0003800000 */
.L_x_7:
[----:B------:R-:W-:-:S00]  /*06f0*/  BRA `(.L_x_7) ;  /* 0xfffffffc00fc7947 */ /* 0x000fc0000383ffff */
[----:B------:R-:W-:-:S00]  /*0700*/  NOP ;  /* 0x0000000000007918 */ /* 0x000fc00000000000 */
[----:B------:R-:W-:-:S00]  /*0710*/  NOP ;  /* 0x0000000000007918 */ /* 0x000fc00000000000 */
[----:B------:R-:W-:-:S00]  /*0720*/  NOP ;  /* 0x0000000000007918 */ /* 0x000fc00000000000 */
[----:B------:R-:W-:-:S00]  /*0730*/  NOP ;  /* 0x0000000000007918 */ /* 0x000fc00000000000 */
[----:B------:R-:W-:-:S00]  /*0740*/  NOP ;  /* 0x0000000000007918 */ /* 0x000fc00000000000 */
[----:B------:R-:W-:-:S00]  /*0750*/  NOP ;  /* 0x0000000000007918 */ /* 0x000fc00000000000 */
[----:B------:R-:W-:-:S00]  /*0760*/  NOP ;  /* 0x0000000000007918 */ /* 0x000fc00000000000 */
[----:B------:R-:W-:-:S00]  /*0770*/  NOP ;  /* 0x0000000000007918 */ /* 0x000fc00000000000 */
.L_x_16:


//--------------------- .nv.global.init           --------------------------
	.section	.nv.global.init,"aw",@progbits
.nv.global.init:
	.type		$str,@object
	.size		$str,(.L_0 - $str)
$str:
        /*0000*/ 	.byte	0x52, 0x65, 0x73, 0x75, 0x6c, 0x74, 0x3a, 0x20, 0x25, 0x64, 0x0a, 0x00
.L_0:


//--------------------- .nv.shared._Z9ReductionPii --------------------------
	.section	.nv.shared._Z9ReductionPii,"aw",@nobits
	.sectionflags	@""
	.align	4
.nv.shared._Z9ReductionPii:
	.zero		17408


//--------------------- .nv.shared.reserved.0     --------------------------
	.section	.nv.shared.reserved.0,"aw",@nobits
	.weak		__nv_reservedSMEM_offset_0_alias
	.size		__nv_reservedSMEM_offset_0_alias, 0, 64
	.other		__nv_reservedSMEM_offset_0_alias,@"STO_CUDA_RESERVED_SHARED STV_DEFAULT"
__nv_reservedSMEM_offset_0_alias:
	.zero		0
	.zero		64


//--------------------- .nv.constant0._Z9ReductionPii --------------------------
	.section	.nv.constant0._Z9ReductionPii,"a",@progbits
	.sectionflags	@""
	.align	4
.nv.constant0._Z9ReductionPii:
	.zero		908


//--------------------- SYMBOLS --------------------------

	.type		.nv.reservedSmem.offset0,@object
	.size		.nv.reservedSmem.offset0,0x4
	.type		.nv.reservedSmem.cap,@object
	.size		.nv.reservedSmem.cap,0x4
	.type		vprintf,@function
